//
// Generated by NVIDIA NVVM Compiler
//
// Compiler Build ID: CL-36424714
// Cuda compilation tools, release 13.0, V13.0.88
// Based on NVVM 20.0.0
//

.version 9.0
.target sm_100
.address_size 64

	// .globl	_Z30compute_distance_matrix_kernelPKiS0_Pfi

.visible .entry _Z30compute_distance_matrix_kernelPKiS0_Pfi(
	.param .u64 .ptr .align 1 _Z30compute_distance_matrix_kernelPKiS0_Pfi_param_0,
	.param .u64 .ptr .align 1 _Z30compute_distance_matrix_kernelPKiS0_Pfi_param_1,
	.param .u64 .ptr .align 1 _Z30compute_distance_matrix_kernelPKiS0_Pfi_param_2,
	.param .u32 _Z30compute_distance_matrix_kernelPKiS0_Pfi_param_3
)
{
	.reg .pred 	%p<2>;
	.reg .b32 	%r<20>;
	.reg .b32 	%f<3>;
	.reg .b64 	%rd<15>;

	ld.param.u64 	%rd1, [_Z30compute_distance_matrix_kernelPKiS0_Pfi_param_0];
	ld.param.u64 	%rd2, [_Z30compute_distance_matrix_kernelPKiS0_Pfi_param_1];
	ld.param.u64 	%rd3, [_Z30compute_distance_matrix_kernelPKiS0_Pfi_param_2];
	ld.param.u32 	%r3, [_Z30compute_distance_matrix_kernelPKiS0_Pfi_param_3];
	mov.u32 	%r4, %ctaid.y;
	mov.u32 	%r5, %ntid.y;
	mov.u32 	%r6, %tid.y;
	mad.lo.s32 	%r1, %r4, %r5, %r6;
	mov.u32 	%r7, %ctaid.x;
	mov.u32 	%r8, %ntid.x;
	mov.u32 	%r9, %tid.x;
	mad.lo.s32 	%r2, %r7, %r8, %r9;
	max.s32 	%r10, %r1, %r2;
	setp.ge.s32 	%p1, %r10, %r3;
	@%p1 bra 	$L__BB0_2;
	cvta.to.global.u64 	%rd4, %rd1;
	cvta.to.global.u64 	%rd5, %rd2;
	cvta.to.global.u64 	%rd6, %rd3;
	mul.wide.u32 	%rd7, %r1, 4;
	add.s64 	%rd8, %rd4, %rd7;
	ld.global.u32 	%r11, [%rd8];
	mul.wide.s32 	%rd9, %r2, 4;
	add.s64 	%rd10, %rd4, %rd9;
	ld.global.u32 	%r12, [%rd10];
	sub.s32 	%r13, %r11, %r12;
	add.s64 	%rd11, %rd5, %rd7;
	ld.global.u32 	%r14, [%rd11];
	add.s64 	%rd12, %rd5, %rd9;
	ld.global.u32 	%r15, [%rd12];
	sub.s32 	%r16, %r14, %r15;
	mul.lo.s32 	%r17, %r13, %r13;
	mad.lo.s32 	%r18, %r16, %r16, %r17;
	cvt.rn.f32.u32 	%f1, %r18;
	sqrt.rn.f32 	%f2, %f1;
	mad.lo.s32 	%r19, %r3, %r1, %r2;
	mul.wide.s32 	%rd13, %r19, 4;
	add.s64 	%rd14, %rd6, %rd13;
	st.global.f32 	[%rd14], %f2;
$L__BB0_2:
	ret;

}


// ===== COMPILED SASS (sm_100) =====

	.target	sm_100

	.elftype	@"ET_EXEC"


//--------------------- .note.nv.tkinfo           --------------------------
	.section	.note.nv.tkinfo,"",@"SHT_NOTE"
	.sectionflags	@"SHF_NOTE_NV_TKINFO"
	.tkinfo
        /*0018*/ 	.word	0x00000002
        /*0030*/ 	.string	""
        /*0030*/ 	.string	"ptxas"
        /*0030*/ 	.string	"Cuda compilation tools, release 13.0, V13.0.88"
        /*0030*/ 	.string	"Build cuda_13.0.r13.0/compiler.36424714_0"
        /*0030*/ 	.string	"-arch sm_100 -m 64 "



//--------------------- .note.nv.cuinfo           --------------------------
	.section	.note.nv.cuinfo,"",@"SHT_NOTE"
	.sectionflags	@"SHF_NOTE_NV_CUINFO"
        /*0018*/ 	.short	0x0002
        /*001a*/ 	.short	0x0064
        /*001c*/ 	.short	0x0082
	.zero		2


//--------------------- .nv.info                  --------------------------
	.section	.nv.info,"",@"SHT_CUDA_INFO"
	.align	4


	//----- nvinfo : EIATTR_REGCOUNT
	.align		4
        /*0000*/ 	.byte	0x04, 0x2f
        /*0002*/ 	.short	(.L_1 - .L_0)
	.align		4
.L_0:
        /*0004*/ 	.word	index@(_Z30compute_distance_matrix_kernelPKiS0_Pfi)
        /*0008*/ 	.word	0x00000010


	//----- nvinfo : EIATTR_FRAME_SIZE
	.align		4
.L_1:
        /*000c*/ 	.byte	0x04, 0x11
        /*000e*/ 	.short	(.L_3 - .L_2)
	.align		4
.L_2:
        /*0010*/ 	.word	index@($__internal_0_$__cuda_sm20_sqrt_rn_f32_slowpath)
        /*0014*/ 	.word	0x00000000


	//----- nvinfo : EIATTR_FRAME_SIZE
	.align		4
.L_3:
        /*0018*/ 	.byte	0x04, 0x11
        /*001a*/ 	.short	(.L_5 - .L_4)
	.align		4
.L_4:
        /*001c*/ 	.word	index@(_Z30compute_distance_matrix_kernelPKiS0_Pfi)
        /*0020*/ 	.word	0x00000000


	//----- nvinfo : EIATTR_MIN_STACK_SIZE
	.align		4
.L_5:
        /*0024*/ 	.byte	0x04, 0x12
        /*0026*/ 	.short	(.L_7 - .L_6)
	.align		4
.L_6:
        /*0028*/ 	.word	index@(_Z30compute_distance_matrix_kernelPKiS0_Pfi)
        /*002c*/ 	.word	0x00000000
.L_7:


//--------------------- .nv.compat                --------------------------
	.section	.nv.compat,"",@"SHT_CUDA_COMPAT_INFO"
	.align	4
        /*0000*/ 	.byte	0x02, 0x09, 0x00, 0x00, 0x02, 0x02, 0x01, 0x00, 0x02, 0x05, 0x05, 0x00, 0x03, 0x07, 0x01, 0x01
        /*0010*/ 	.byte	0x02, 0x03, 0x00, 0x00, 0x02, 0x06, 0x01, 0x00, 0x04, 0x0b, 0x08, 0x00, 0x01, 0x00, 0x00, 0x00
        /*0020*/ 	.byte	0x00, 0x00, 0x00, 0x00


//--------------------- .nv.info._Z30compute_distance_matrix_kernelPKiS0_Pfi --------------------------
	.section	.nv.info._Z30compute_distance_matrix_kernelPKiS0_Pfi,"",@"SHT_CUDA_INFO"
	.sectionflags	@""
	.align	4


	//----- nvinfo : EIATTR_CUDA_API_VERSION
	.align		4
        /*0000*/ 	.byte	0x04, 0x37
        /*0002*/ 	.short	(.L_9 - .L_8)
.L_8:
        /*0004*/ 	.word	0x00000082


	//----- nvinfo : EIATTR_KPARAM_INFO
	.align		4
.L_9:
        /*0008*/ 	.byte	0x04, 0x17
        /*000a*/ 	.short	(.L_11 - .L_10)
.L_10:
        /*000c*/ 	.word	0x00000000
        /*0010*/ 	.short	0x0003
        /*0012*/ 	.short	0x0018
        /*0014*/ 	.byte	0x00, 0xf0, 0x11, 0x00


	//----- nvinfo : EIATTR_KPARAM_INFO
	.align		4
.L_11:
        /*0018*/ 	.byte	0x04, 0x17
        /*001a*/ 	.short	(.L_13 - .L_12)
.L_12:
        /*001c*/ 	.word	0x00000000
        /*0020*/ 	.short	0x0002
        /*0022*/ 	.short	0x0010
        /*0024*/ 	.byte	0x00, 0xf5, 0x21, 0x00


	//----- nvinfo : EIATTR_KPARAM_INFO
	.align		4
.L_13:
        /*0028*/ 	.byte	0x04, 0x17
        /*002a*/ 	.short	(.L_15 - .L_14)
.L_14:
        /*002c*/ 	.word	0x00000000
        /*0030*/ 	.short	0x0001
        /*0032*/ 	.short	0x0008
        /*0034*/ 	.byte	0x00, 0xf5, 0x21, 0x00


	//----- nvinfo : EIATTR_KPARAM_INFO
	.align		4
.L_15:
        /*0038*/ 	.byte	0x04, 0x17
        /*003a*/ 	.short	(.L_17 - .L_16)
.L_16:
        /*003c*/ 	.word	0x00000000
        /*0040*/ 	.short	0x0000
        /*0042*/ 	.short	0x0000
        /*0044*/ 	.byte	0x00, 0xf5, 0x21, 0x00


	//----- nvinfo : EIATTR_SPARSE_MMA_MASK
	.align		4
.L_17:
        /*0048*/ 	.byte	0x03, 0x50
        /*004a*/ 	.short	0x0000


	//----- nvinfo : EIATTR_MAXREG_COUNT
	.align		4
        /*004c*/ 	.byte	0x03, 0x1b
        /*004e*/ 	.short	0x00ff


	//----- nvinfo : EIATTR_MERCURY_ISA_VERSION
	.align		4
        /*0050*/ 	.byte	0x03, 0x5f
        /*0052*/ 	.short	0x0101


	//----- nvinfo : EIATTR_VRC_CTA_INIT_COUNT
	.align		4
        /*0054*/ 	.byte	0x02, 0x4a
	.zero		1
	.zero		1


	//----- nvinfo : EIATTR_EXIT_INSTR_OFFSETS
	.align		4
        /*0058*/ 	.byte	0x04, 0x1c
        /*005a*/ 	.short	(.L_19 - .L_18)


	//   ....[0]....
.L_18:
        /*005c*/ 	.word	0x000000c0


	//   ....[1]....
        /*0060*/ 	.word	0x000002f0


	//----- nvinfo : EIATTR_CRS_STACK_SIZE
	.align		4
.L_19:
        /*0064*/ 	.byte	0x04, 0x1e
        /*0066*/ 	.short	(.L_21 - .L_20)
.L_20:
        /*0068*/ 	.word	0x00000000


	//----- nvinfo : EIATTR_CBANK_PARAM_SIZE
	.align		4
.L_21:
        /*006c*/ 	.byte	0x03, 0x19
        /*006e*/ 	.short	0x001c


	//----- nvinfo : EIATTR_PARAM_CBANK
	.align		4
        /*0070*/ 	.byte	0x04, 0x0a
        /*0072*/ 	.short	(.L_23 - .L_22)
	.align		4
.L_22:
        /*0074*/ 	.word	index@(.nv.constant0._Z30compute_distance_matrix_kernelPKiS0_Pfi)
        /*0078*/ 	.short	0x0380
        /*007a*/ 	.short	0x001c


	//----- nvinfo : EIATTR_SW_WAR
	.align		4
.L_23:
        /*007c*/ 	.byte	0x04, 0x36
        /*007e*/ 	.short	(.L_25 - .L_24)
.L_24:
        /*0080*/ 	.word	0x00000008
.L_25:


//--------------------- .nv.callgraph             --------------------------
	.section	.nv.callgraph,"",@"SHT_CUDA_CALLGRAPH"
	.align	4
	.sectionentsize	8
	.align		4
        /*0000*/ 	.word	0x00000000
	.align		4
        /*0004*/ 	.word	0xffffffff
	.align		4
        /*0008*/ 	.word	0x00000000
	.align		4
        /*000c*/ 	.word	0xfffffffe
	.align		4
        /*0010*/ 	.word	0x00000000
	.align		4
        /*0014*/ 	.word	0xfffffffd
	.align		4
        /*0018*/ 	.word	0x00000000
	.align		4
        /*001c*/ 	.word	0xfffffffc


//--------------------- .text._Z30compute_distance_matrix_kernelPKiS0_Pfi --------------------------
	.section	.text._Z30compute_distance_matrix_kernelPKiS0_Pfi,"ax",@progbits
	.align	128
        .global         _Z30compute_distance_matrix_kernelPKiS0_Pfi
        .type           _Z30compute_distance_matrix_kernelPKiS0_Pfi,@function
        .size           _Z30compute_distance_matrix_kernelPKiS0_Pfi,(.L_x_5 - _Z30compute_distance_matrix_kernelPKiS0_Pfi)
        .other          _Z30compute_distance_matrix_kernelPKiS0_Pfi,@"STO_CUDA_ENTRY STV_DEFAULT"
_Z30compute_distance_matrix_kernelPKiS0_Pfi:
.text._Z30compute_distance_matrix_kernelPKiS0_Pfi:
[----:B------:R-:W-:Y:S01]  /*0000*/  LDC R1, c[0x0][0x37c] ;  /* 0x0000df00ff017b82 */ /* 0x000fe20000000800 */
[----:B------:R-:W0:Y:S07]  /*0010*/  S2R R3, SR_TID.Y ;  /* 0x0000000000037919 */ /* 0x000e2e0000002200 */
[----:B------:R-:W0:Y:S01]  /*0020*/  S2UR UR4, SR_CTAID.Y ;  /* 0x00000000000479c3 */ /* 0x000e220000002600 */
[----:B------:R-:W1:Y:S01]  /*0030*/  LDCU UR6, c[0x0][0x398] ;  /* 0x00007300ff0677ac */ /* 0x000e620008000800 */
[----:B------:R-:W2:Y:S06]  /*0040*/  S2R R5, SR_TID.X ;  /* 0x0000000000057919 */ /* 0x000eac0000002100 */
[----:B------:R-:W0:Y:S08]  /*0050*/  LDC R2, c[0x0][0x364] ;  /* 0x0000d900ff027b82 */ /* 0x000e300000000800 */
[----:B------:R-:W2:Y:S08]  /*0060*/  S2UR UR5, SR_CTAID.X ;  /* 0x00000000000579c3 */ /* 0x000eb00000002500 */
[----:B------:R-:W2:Y:S01]  /*0070*/  LDC R0, c[0x0][0x360] ;  /* 0x0000d800ff007b82 */ /* 0x000ea20000000800 */
[----:B0-----:R-:W-:-:S02]  /*0080*/  IMAD R2, R2, UR4, R3 ;  /* 0x0000000402027c24 */ /* 0x001fc4000f8e0203 */
[----:B--2---:R-:W-:-:S05]  /*0090*/  IMAD R3, R0, UR5, R5 ;  /* 0x0000000500037c24 */ /* 0x004fca000f8e0205 */
[----:B------:R-:W-:-:S04]  /*00a0*/  VIMNMX R0, PT, PT, R2, R3, !PT ;  /* 0x0000000302007248 */ /* 0x000fc80007fe0100 */
[----:B-1----:R-:W-:-:S13]  /*00b0*/  ISETP.GE.AND P0, PT, R0, UR6, PT ;  /* 0x0000000600007c0c */ /* 0x002fda000bf06270 */
[----:B------:R-:W-:Y:S05]  /*00c0*/  @P0 EXIT ;  /* 0x000000000000094d */ /* 0x000fea0003800000 */
[----:B------:R-:W0:Y:S01]  /*00d0*/  LDC.64 R6, c[0x0][0x380] ;  /* 0x0000e000ff067b82 */ /* 0x000e220000000a00 */
[----:B------:R-:W1:Y:S07]  /*00e0*/  LDCU.64 UR4, c[0x0][0x358] ;  /* 0x00006b00ff0477ac */ /* 0x000e6e0008000a00 */
[----:B------:R-:W2:Y:S01]  /*00f0*/  LDC.64 R10, c[0x0][0x388] ;  /* 0x0000e200ff0a7b82 */ /* 0x000ea20000000a00 */
[----:B0-----:R-:W-:-:S04]  /*0100*/  IMAD.WIDE.U32 R4, R2, 0x4, R6 ;  /* 0x0000000402047825 */ /* 0x001fc800078e0006 */
[C---:B------:R-:W-:Y:S02]  /*0110*/  IMAD.WIDE R6, R3.reuse, 0x4, R6 ;  /* 0x0000000403067825 */ /* 0x040fe400078e0206 */
[----:B-1----:R-:W3:Y:S02]  /*0120*/  LDG.E R4, desc[UR4][R4.64] ;  /* 0x0000000404047981 */ /* 0x002ee4000c1e1900 */
[--C-:B--2---:R-:W-:Y:S02]  /*0130*/  IMAD.WIDE.U32 R8, R2, 0x4, R10.reuse ;  /* 0x0000000402087825 */ /* 0x104fe400078e000a */
[----:B------:R-:W3:Y:S02]  /*0140*/  LDG.E R7, desc[UR4][R6.64] ;  /* 0x0000000406077981 */ /* 0x000ee4000c1e1900 */
[----:B------:R-:W-:Y:S02]  /*0150*/  IMAD.WIDE R10, R3, 0x4, R10 ;  /* 0x00000004030a7825 */ /* 0x000fe400078e020a */
[----:B------:R-:W2:Y:S04]  /*0160*/  LDG.E R8, desc[UR4][R8.64] ;  /* 0x0000000408087981 */ /* 0x000ea8000c1e1900 */
[----:B------:R-:W2:Y:S01]  /*0170*/  LDG.E R11, desc[UR4][R10.64] ;  /* 0x000000040a0b7981 */ /* 0x000ea2000c1e1900 */
[----:B------:R-:W-:Y:S01]  /*0180*/  BSSY.RECONVERGENT B0, `(.L_x_0) ;  /* 0x0000011000007945 */ /* 0x000fe20003800200 */
[----:B---3--:R-:W-:-:S05]  /*0190*/  IADD3 R0, PT, PT, R4, -R7, RZ ;  /* 0x8000000704007210 */ /* 0x008fca0007ffe0ff */
[----:B------:R-:W-:Y:S01]  /*01a0*/  IMAD R13, R0, R0, RZ ;  /* 0x00000000000d7224 */ /* 0x000fe200078e02ff */
[----:B--2---:R-:W-:-:S05]  /*01b0*/  IADD3 R12, PT, PT, R8, -R11, RZ ;  /* 0x8000000b080c7210 */ /* 0x004fca0007ffe0ff */
[----:B------:R-:W-:-:S05]  /*01c0*/  IMAD R13, R12, R12, R13 ;  /* 0x0000000c0c0d7224 */ /* 0x000fca00078e020d */
[----:B------:R-:W-:-:S04]  /*01d0*/  I2FP.F32.U32 R0, R13 ;  /* 0x0000000d00007245 */ /* 0x000fc80000201000 */
[----:B------:R-:W-:Y:S01]  /*01e0*/  IADD3 R12, PT, PT, R0, -0xd000000, RZ ;  /* 0xf3000000000c7810 */ /* 0x000fe20007ffe0ff */
[----:B------:R0:W1:Y:S03]  /*01f0*/  MUFU.RSQ R5, R0 ;  /* 0x0000000000057308 */ /* 0x0000660000001400 */
[----:B------:R-:W-:-:S13]  /*0200*/  ISETP.GT.U32.AND P0, PT, R12, 0x727fffff, PT ;  /* 0x727fffff0c00780c */ /* 0x000fda0003f04070 */
[----:B0-----:R-:W-:Y:S05]  /*0210*/  @!P0 BRA `(.L_x_1) ;  /* 0x00000000000c8947 */ /* 0x001fea0003800000 */
[----:B------:R-:W-:-:S07]  /*0220*/  MOV R9, 0x240 ;  /* 0x0000024000097802 */ /* 0x000fce0000000f00 */
[----:B-1----:R-:W-:Y:S05]  /*0230*/  CALL.REL.NOINC `($__internal_0_$__cuda_sm20_sqrt_rn_f32_slowpath) ;  /* 0x0000000000307944 */ /* 0x002fea0003c00000 */
[----:B------:R-:W-:Y:S05]  /*0240*/  BRA `(.L_x_2) ;  /* 0x0000000000107947 */ /* 0x000fea0003800000 */
.L_x_1:
[----:B-1----:R-:W-:Y:S01]  /*0250*/  FMUL.FTZ R7, R0, R5 ;  /* 0x0000000500077220 */ /* 0x002fe20000410000 */
[----:B------:R-:W-:-:S03]  /*0260*/  FMUL.FTZ R5, R5, 0.5 ;  /* 0x3f00000005057820 */ /* 0x000fc60000410000 */
[----:B------:R-:W-:-:S04]  /*0270*/  FFMA R0, -R7, R7, R0 ;  /* 0x0000000707007223 */ /* 0x000fc80000000100 */
[----:B------:R-:W-:-:S07]  /*0280*/  FFMA R7, R0, R5, R7 ;  /* 0x0000000500077223 */ /* 0x000fce0000000007 */
.L_x_2:
[----:B------:R-:W-:Y:S05]  /*0290*/  BSYNC.RECONVERGENT B0 ;  /* 0x0000000000007941 */ /* 0x000fea0003800200 */
.L_x_0:
[----:B------:R-:W0:Y:S01]  /*02a0*/  LDC.64 R4, c[0x0][0x390] ;  /* 0x0000e400ff047b82 */ /* 0x000e220000000a00 */
[----:B------:R-:W1:Y:S02]  /*02b0*/  LDCU UR6, c[0x0][0x398] ;  /* 0x00007300ff0677ac */ /* 0x000e640008000800 */
[----:B-1----:R-:W-:-:S04]  /*02c0*/  IMAD R3, R2, UR6, R3 ;  /* 0x0000000602037c24 */ /* 0x002fc8000f8e0203 */
[----:B0-----:R-:W-:-:S05]  /*02d0*/  IMAD.WIDE R2, R3, 0x4, R4 ;  /* 0x0000000403027825 */ /* 0x001fca00078e0204 */
[----:B------:R-:W-:Y:S01]  /*02e0*/  STG.E desc[UR4][R2.64], R7 ;  /* 0x0000000702007986 */ /* 0x000fe2000c101904 */
[----:B------:R-:W-:Y:S05]  /*02f0*/  EXIT ;  /* 0x000000000000794d */ /* 0x000fea0003800000 */
        .weak           $__internal_0_$__cuda_sm20_sqrt_rn_f32_slowpath
        .type           $__internal_0_$__cuda_sm20_sqrt_rn_f32_slowpath,@function
        .size           $__internal_0_$__cuda_sm20_sqrt_rn_f32_slowpath,(.L_x_5 - $__internal_0_$__cuda_sm20_sqrt_rn_f32_slowpath)
$__internal_0_$__cuda_sm20_sqrt_rn_f32_slowpath:
[----:B------:R-:W-:-:S13]  /*0300*/  LOP3.LUT P0, RZ, R0, 0x7fffffff, RZ, 0xc0, !PT ;  /* 0x7fffffff00ff7812 */ /* 0x000fda000780c0ff */
[----:B------:R-:W-:Y:S01]  /*0310*/  @!P0 MOV R4, R0 ;  /* 0x0000000000048202 */ /* 0x000fe20000000f00 */
[----:B------:R-:W-:Y:S06]  /*0320*/  @!P0 BRA `(.L_x_3) ;  /* 0x0000000000408947 */ /* 0x000fec0003800000 */
[----:B------:R-:W-:-:S13]  /*0330*/  FSETP.GEU.FTZ.AND P0, PT, R0, RZ, PT ;  /* 0x000000ff0000720b */ /* 0x000fda0003f1e000 */
[----:B------:R-:W-:Y:S01]  /*0340*/  @!P0 MOV R4, 0x7fffffff ;  /* 0x7fffffff00048802 */ /* 0x000fe20000000f00 */
[----:B------:R-:W-:Y:S06]  /*0350*/  @!P0 BRA `(.L_x_3) ;  /* 0x0000000000348947 */ /* 0x000fec0003800000 */
[----:B------:R-:W-:-:S13]  /*0360*/  FSETP.GTU.FTZ.AND P0, PT, |R0|, +INF , PT ;  /* 0x7f8000000000780b */ /* 0x000fda0003f1c200 */
[----:B------:R-:W-:Y:S01]  /*0370*/  @P0 FADD.FTZ R4, R0, 1 ;  /* 0x3f80000000040421 */ /* 0x000fe20000010000 */
[----:B------:R-:W-:Y:S06]  /*0380*/  @P0 BRA `(.L_x_3) ;  /* 0x0000000000280947 */ /* 0x000fec0003800000 */
[----:B------:R-:W-:-:S13]  /*0390*/  FSETP.NEU.FTZ.AND P0, PT, |R0|, +INF , PT ;  /* 0x7f8000000000780b */ /* 0x000fda0003f1d200 */
[----:B------:R-:W-:-:S04]  /*03a0*/  @P0 FFMA R5, R0, 1.84467440737095516160e+19, RZ ;  /* 0x5f80000000050823 */ /* 0x000fc800000000ff */
[----:B------:R-:W0:Y:S02]  /*03b0*/  @P0 MUFU.RSQ R4, R5 ;  /* 0x0000000500040308 */ /* 0x000e240000001400 */
[----:B0-----:R-:W-:Y:S01]  /*03c0*/  @P0 FMUL.FTZ R6, R5, R4 ;  /* 0x0000000405060220 */ /* 0x001fe20000410000 */
[----:B------:R-:W-:Y:S01]  /*03d0*/  @P0 FMUL.FTZ R8, R4, 0.5 ;  /* 0x3f00000004080820 */ /* 0x000fe20000410000 */
[----:B------:R-:W-:Y:S02]  /*03e0*/  @!P0 MOV R4, R0 ;  /* 0x0000000000048202 */ /* 0x000fe40000000f00 */
[----:B------:R-:W-:-:S04]  /*03f0*/  @P0 FADD.FTZ R7, -R6, -RZ ;  /* 0x800000ff06070221 */ /* 0x000fc80000010100 */
[----:B------:R-:W-:-:S04]  /*0400*/  @P0 FFMA R7, R6, R7, R5 ;  /* 0x0000000706070223 */ /* 0x000fc80000000005 */
[----:B------:R-:W-:-:S04]  /*0410*/  @P0 FFMA R7, R7, R8, R6 ;  /* 0x0000000807070223 */ /* 0x000fc80000000006 */
[----:B------:R-:W-:-:S07]  /*0420*/  @P0 FMUL.FTZ R4, R7, 2.3283064365386962891e-10 ;  /* 0x2f80000007040820 */ /* 0x000fce0000410000 */
.L_x_3:
[----:B------:R-:W-:Y:S01]  /*0430*/  HFMA2 R5, -RZ, RZ, 0, 0 ;  /* 0x00000000ff057431 */ /* 0x000fe200000001ff */
[----:B------:R-:W-:Y:S02]  /*0440*/  MOV R7, R4 ;  /* 0x0000000400077202 */ /* 0x000fe40000000f00 */
[----:B------:R-:W-:-:S04]  /*0450*/  MOV R4, R9 ;  /* 0x0000000900047202 */ /* 0x000fc80000000f00 */
[----:B------:R-:W-:Y:S05]  /*0460*/  RET.REL.NODEC R4 `(_Z30compute_distance_matrix_kernelPKiS0_Pfi) ;  /* 0xfffffff804e47950 */ /* 0x000fea0003c3ffff */
.L_x_4:
[----:B------:R-:W-:-:S00]  /*0470*/  BRA `(.L_x_4) ;  /* 0xfffffffc00fc7947 */ /* 0x000fc0000383ffff */
[----:B------:R-:W-:-:S00]  /*0480*/  NOP ;  /* 0x0000000000007918 */ /* 0x000fc00000000000 */
[----:B------:R-:W-:-:S00]  /*0490*/  NOP ;  /* 0x0000000000007918 */ /* 0x000fc00000000000 */
[----:B------:R-:W-:-:S00]  /*04a0*/  NOP ;  /* 0x0000000000007918 */ /* 0x000fc00000000000 */
[----:B------:R-:W-:-:S00]  /*04b0*/  NOP ;  /* 0x0000000000007918 */ /* 0x000fc00000000000 */
[----:B------:R-:W-:-:S00]  /*04c0*/  NOP ;  /* 0x0000000000007918 */ /* 0x000fc00000000000 */
[----:B------:R-:W-:-:S00]  /*04d0*/  NOP ;  /* 0x0000000000007918 */ /* 0x000fc00000000000 */
[----:B------:R-:W-:-:S00]  /*04e0*/  NOP ;  /* 0x0000000000007918 */ /* 0x000fc00000000000 */
[----:B------:R-:W-:-:S00]  /*04f0*/  NOP ;  /* 0x0000000000007918 */ /* 0x000fc00000000000 */
.L_x_5:


//--------------------- .nv.shared.reserved.0     --------------------------
	.section	.nv.shared.reserved.0,"aw",@nobits
	.weak		__nv_reservedSMEM_offset_0_alias
	.size		__nv_reservedSMEM_offset_0_alias, 0, 64
	.other		__nv_reservedSMEM_offset_0_alias,@"STO_CUDA_RESERVED_SHARED STV_DEFAULT"
__nv_reservedSMEM_offset_0_alias:
	.zero		0
	.zero		64


//--------------------- .nv.constant0._Z30compute_distance_matrix_kernelPKiS0_Pfi --------------------------
	.section	.nv.constant0._Z30compute_distance_matrix_kernelPKiS0_Pfi,"a",@progbits
	.sectionflags	@""
	.align	4
.nv.constant0._Z30compute_distance_matrix_kernelPKiS0_Pfi:
	.zero		924


//--------------------- SYMBOLS --------------------------

	.type		.nv.reservedSmem.offset0,@object
	.size		.nv.reservedSmem.offset0,0x4
